	.headerflags	@"EF_CUDA_TEXMODE_UNIFIED EF_CUDA_64BIT_ADDRESS EF_CUDA_ACCELERATORS EF_CUDA_SM90 EF_CUDA_VIRTUAL_SM(EF_CUDA_SM90)"
	.elftype	@"ET_EXEC"


//--------------------- .nv.info                  --------------------------
	.section	.nv.info,"",@"SHT_CUDA_INFO"
	.align	4


	//----- nvinfo : EIATTR_REGCOUNT
	.align		4
        /*0000*/ 	.byte	0x04, 0x2f
        /*0002*/ 	.short	(.L_1 - .L_0)
	.align		4
.L_0:
        /*0004*/ 	.word	index@(triton_poi_fused_max_pool2d_with_indices_5)
        /*0008*/ 	.word	0x0000001a


	//----- nvinfo : EIATTR_MIN_STACK_SIZE
	.align		4
.L_1:
        /*000c*/ 	.byte	0x04, 0x12
        /*000e*/ 	.short	(.L_3 - .L_2)
	.align		4
.L_2:
        /*0010*/ 	.word	index@(triton_poi_fused_max_pool2d_with_indices_5)
        /*0014*/ 	.word	0x00000000


	//----- nvinfo : EIATTR_FRAME_SIZE
	.align		4
.L_3:
        /*0018*/ 	.byte	0x04, 0x11
        /*001a*/ 	.short	(.L_5 - .L_4)
	.align		4
.L_4:
        /*001c*/ 	.word	index@(triton_poi_fused_max_pool2d_with_indices_5)
        /*0020*/ 	.word	0x00000000


	//----- nvinfo : EIATTR_MIN_STACK_SIZE
	.align		4
.L_5:
        /*0024*/ 	.byte	0x04, 0x12
        /*0026*/ 	.short	(.L_7 - .L_6)
	.align		4
.L_6:
        /*0028*/ 	.word	index@(triton_poi_fused_max_pool2d_with_indices_5)
        /*002c*/ 	.word	0x00000000
.L_7:


//--------------------- .nv.info.triton_poi_fused_max_pool2d_with_indices_5 --------------------------
	.section	.nv.info.triton_poi_fused_max_pool2d_with_indices_5,"",@"SHT_CUDA_INFO"
	.sectionflags	@""
	.align	4


	//----- nvinfo : EIATTR_CUDA_API_VERSION
	.align		4
        /*0000*/ 	.byte	0x04, 0x37
        /*0002*/ 	.short	(.L_9 - .L_8)
.L_8:
        /*0004*/ 	.word	0x0000007c


	//----- nvinfo : EIATTR_KPARAM_INFO
	.align		4
.L_9:
        /*0008*/ 	.byte	0x04, 0x17
        /*000a*/ 	.short	(.L_11 - .L_10)
.L_10:
        /*000c*/ 	.word	0x00000000
        /*0010*/ 	.short	0x0003
        /*0012*/ 	.short	0x0018
        /*0014*/ 	.byte	0x00, 0xf0, 0x11, 0x00


	//----- nvinfo : EIATTR_KPARAM_INFO
	.align		4
.L_11:
        /*0018*/ 	.byte	0x04, 0x17
        /*001a*/ 	.short	(.L_13 - .L_12)
.L_12:
        /*001c*/ 	.word	0x00000000
        /*0020*/ 	.short	0x0002
        /*0022*/ 	.short	0x0010
        /*0024*/ 	.byte	0x00, 0xf4, 0x21, 0x00


	//----- nvinfo : EIATTR_KPARAM_INFO
	.align		4
.L_13:
        /*0028*/ 	.byte	0x04, 0x17
        /*002a*/ 	.short	(.L_15 - .L_14)
.L_14:
        /*002c*/ 	.word	0x00000000
        /*0030*/ 	.short	0x0001
        /*0032*/ 	.short	0x0008
        /*0034*/ 	.byte	0x00, 0xf4, 0x21, 0x00


	//----- nvinfo : EIATTR_KPARAM_INFO
	.align		4
.L_15:
        /*0038*/ 	.byte	0x04, 0x17
        /*003a*/ 	.short	(.L_17 - .L_16)
.L_16:
        /*003c*/ 	.word	0x00000000
        /*0040*/ 	.short	0x0000
        /*0042*/ 	.short	0x0000
        /*0044*/ 	.byte	0x00, 0xf4, 0x21, 0x00


	//----- nvinfo : EIATTR_SPARSE_MMA_MASK
	.align		4
.L_17:
        /*0048*/ 	.byte	0x03, 0x50
        /*004a*/ 	.short	0x0000


	//----- nvinfo : EIATTR_MAXREG_COUNT
	.align		4
        /*004c*/ 	.byte	0x03, 0x1b
        /*004e*/ 	.short	0x00ff


	//----- nvinfo : EIATTR_EXIT_INSTR_OFFSETS
	.align		4
        /*0050*/ 	.byte	0x04, 0x1c
        /*0052*/ 	.short	(.L_19 - .L_18)


	//   ....[0]....
.L_18:
        /*0054*/ 	.word	0x00000ad0


	//----- nvinfo : EIATTR_REQNTID
	.align		4
.L_19:
        /*0058*/ 	.byte	0x04, 0x10
        /*005a*/ 	.short	(.L_21 - .L_20)
.L_20:
        /*005c*/ 	.word	0x00000080
        /*0060*/ 	.word	0x00000001
        /*0064*/ 	.word	0x00000001


	//----- nvinfo : EIATTR_CBANK_PARAM_SIZE
	.align		4
.L_21:
        /*0068*/ 	.byte	0x03, 0x19
        /*006a*/ 	.short	0x001c


	//----- nvinfo : EIATTR_PARAM_CBANK
	.align		4
        /*006c*/ 	.byte	0x04, 0x0a
        /*006e*/ 	.short	(.L_23 - .L_22)
	.align		4
.L_22:
        /*0070*/ 	.word	index@(.nv.constant0.triton_poi_fused_max_pool2d_with_indices_5)
        /*0074*/ 	.short	0x0210
        /*0076*/ 	.short	0x001c


	//----- nvinfo : EIATTR_SW_WAR
	.align		4
.L_23:
        /*0078*/ 	.byte	0x04, 0x36
        /*007a*/ 	.short	(.L_25 - .L_24)
.L_24:
        /*007c*/ 	.word	0x00000008
.L_25:


//--------------------- .nv.callgraph             --------------------------
	.section	.nv.callgraph,"",@"SHT_CUDA_CALLGRAPH"
	.align	4
	.sectionentsize	8
	.align		4
        /*0000*/ 	.word	0x00000000
	.align		4
        /*0004*/ 	.word	0xffffffff
	.align		4
        /*0008*/ 	.word	0x00000000
	.align		4
        /*000c*/ 	.word	0xfffffffe
	.align		4
        /*0010*/ 	.word	0x00000000
	.align		4
        /*0014*/ 	.word	0xfffffffd
	.align		4
        /*0018*/ 	.word	0x00000000
	.align		4
        /*001c*/ 	.word	0xfffffffc


//--------------------- .text.triton_poi_fused_max_pool2d_with_indices_5 --------------------------
	.section	.text.triton_poi_fused_max_pool2d_with_indices_5,"ax",@progbits
	.align	128
        .global         triton_poi_fused_max_pool2d_with_indices_5
        .type           triton_poi_fused_max_pool2d_with_indices_5,@function
        .size           triton_poi_fused_max_pool2d_with_indices_5,(.L_x_1 - triton_poi_fused_max_pool2d_with_indices_5)
        .other          triton_poi_fused_max_pool2d_with_indices_5,@"STO_CUDA_ENTRY STV_DEFAULT"
triton_poi_fused_max_pool2d_with_indices_5:
.text.triton_poi_fused_max_pool2d_with_indices_5:
[----:B------:R-:W-:Y:S01]  /*0000*/  LDC R1, c[0x0][0x28] ;  /* 0x00000a00ff017b82 */ /* 0x000fe20000000800 */
[----:B------:R-:W1:Y:S01]  /*0010*/  S2R R0, SR_TID.X ;  /* 0x0000000000007919 */ /* 0x000e620000002100 */
[----:B------:R-:W-:Y:S01]  /*0020*/  ULDC.64 UR4, c[0x0][0x208] ;  /* 0x0000820000047ab9 */ /* 0x000fe20000000a00 */
[----:B------:R-:W2:Y:S01]  /*0030*/  S2R R5, SR_CTAID.X ;  /* 0x0000000000057919 */ /* 0x000ea20000002500 */
[----:B------:R-:W-:Y:S02]  /*0040*/  CS2R R12, SRZ ;  /* 0x00000000000c7805 */ /* 0x000fe4000001ff00 */
[----:B------:R-:W-:Y:S01]  /*0050*/  CS2R R14, SRZ ;  /* 0x00000000000e7805 */ /* 0x000fe2000001ff00 */
[----:B------:R-:W-:Y:S01]  /*0060*/  ULDC.64 UR6, c[0x0][0x220] ;  /* 0x0000880000067ab9 */ /* 0x000fe20000000a00 */
[----:B-1----:R-:W-:Y:S01]  /*0070*/  IMAD.SHL.U32 R0, R0, 0x2, RZ ;  /* 0x0000000200007824 */ /* 0x002fe200078e00ff */
[----:B--2---:R-:W-:-:S04]  /*0080*/  SHF.R.S32.HI R3, RZ, 0x17, R5 ;  /* 0x00000017ff037819 */ /* 0x004fc80000011405 */
[----:B------:R-:W-:Y:S02]  /*0090*/  LOP3.LUT R0, R0, 0xfe, RZ, 0xc0, !PT ;  /* 0x000000fe00007812 */ /* 0x000fe400078ec0ff */
[----:B------:R-:W-:-:S03]  /*00a0*/  SGXT R3, R3, 0x1 ;  /* 0x000000010303781a */ /* 0x000fc60000000200 */
[----:B------:R-:W-:-:S05]  /*00b0*/  IMAD R0, R5, 0x100, R0 ;  /* 0x0000010005007824 */ /* 0x000fca00078e0200 */
[CC--:B------:R-:W-:Y:S02]  /*00c0*/  LEA.HI R4, R3.reuse, R0.reuse, RZ, 0x6 ;  /* 0x0000000003047211 */ /* 0x0c0fe400078f30ff */
[----:B------:R-:W-:Y:S02]  /*00d0*/  LEA.HI R3, R3, R0, RZ, 0xa ;  /* 0x0000000003037211 */ /* 0x000fe400078f50ff */
[----:B------:R-:W-:Y:S02]  /*00e0*/  SHF.R.S32.HI R7, RZ, 0x6, R4 ;  /* 0x00000006ff077819 */ /* 0x000fe40000011404 */
[----:B------:R-:W-:Y:S02]  /*00f0*/  SHF.R.S32.HI R6, RZ, 0xa, R3 ;  /* 0x0000000aff067819 */ /* 0x000fe40000011403 */
[----:B------:R-:W-:Y:S01]  /*0100*/  LEA.HI R8, R7, R7, RZ, 0x4 ;  /* 0x0000000707087211 */ /* 0x000fe200078f20ff */
[----:B------:R-:W1:Y:S01]  /*0110*/  LDC.64 R2, c[0x0][0x210] ;  /* 0x00008400ff027b82 */ /* 0x000e620000000a00 */
[----:B------:R-:W-:-:S02]  /*0120*/  LEA.HI R9, R6, R6, RZ, 0x4 ;  /* 0x0000000606097211 */ /* 0x000fc400078f20ff */
[----:B------:R-:W-:Y:S02]  /*0130*/  LOP3.LUT R5, R4, 0xffffffc0, RZ, 0xc0, !PT ;  /* 0xffffffc004057812 */ /* 0x000fe400078ec0ff */
[----:B------:R-:W-:Y:S02]  /*0140*/  LOP3.LUT R4, R8, 0xfffffff0, RZ, 0xc0, !PT ;  /* 0xfffffff008047812 */ /* 0x000fe400078ec0ff */
[----:B------:R-:W-:Y:S01]  /*0150*/  LOP3.LUT R9, R9, 0xfffffff0, RZ, 0xc0, !PT ;  /* 0xfffffff009097812 */ /* 0x000fe200078ec0ff */
[----:B------:R-:W-:Y:S02]  /*0160*/  IMAD.IADD R5, R0, 0x1, -R5 ;  /* 0x0000000100057824 */ /* 0x000fe400078e0a05 */
[----:B------:R-:W-:Y:S02]  /*0170*/  IMAD.IADD R4, R7, 0x1, -R4 ;  /* 0x0000000107047824 */ /* 0x000fe400078e0a04 */
[C---:B------:R-:W-:Y:S01]  /*0180*/  IMAD.IADD R11, R6.reuse, 0x1, -R9 ;  /* 0x00000001060b7824 */ /* 0x040fe200078e0a09 */
[----:B------:R-:W-:Y:S01]  /*0190*/  CS2R R8, SRZ ;  /* 0x0000000000087805 */ /* 0x000fe2000001ff00 */
[----:B------:R-:W-:Y:S01]  /*01a0*/  IMAD R5, R6, 0x1000, R5 ;  /* 0x0000100006057824 */ /* 0x000fe200078e0205 */
[----:B------:R-:W-:-:S02]  /*01b0*/  ISETP.GT.AND P0, PT, R4, RZ, PT ;  /* 0x000000ff0400720c */ /* 0x000fc40003f04270 */
[----:B------:R-:W-:Y:S02]  /*01c0*/  CS2R R6, SRZ ;  /* 0x0000000000067805 */ /* 0x000fe4000001ff00 */
[C---:B------:R-:W-:Y:S01]  /*01d0*/  ISETP.GT.AND P1, PT, R11.reuse, RZ, PT ;  /* 0x000000ff0b00720c */ /* 0x040fe20003f24270 */
[C---:B------:R-:W-:Y:S01]  /*01e0*/  IMAD R5, R4.reuse, 0x80, R5 ;  /* 0x0000008004057824 */ /* 0x040fe200078e0205 */
[----:B------:R-:W-:Y:S02]  /*01f0*/  ISETP.GT.AND P2, PT, R11, RZ, P0 ;  /* 0x000000ff0b00720c */ /* 0x000fe40000744270 */
[----:B------:R-:W-:Y:S01]  /*0200*/  ISETP.GT.AND P1, PT, R4, -0x1, P1 ;  /* 0xffffffff0400780c */ /* 0x000fe20000f24270 */
[C---:B------:R-:W-:Y:S02]  /*0210*/  VIADD R17, R5.reuse, 0xfffff7c0 ;  /* 0xfffff7c005117836 */ /* 0x040fe40000000000 */
[----:B------:R-:W-:Y:S02]  /*0220*/  VIADD R19, R5, 0xfffff800 ;  /* 0xfffff80005137836 */ /* 0x000fe40000000000 */
[----:B-1----:R-:W-:-:S04]  /*0230*/  IMAD.WIDE R16, R17, 0x4, R2 ;  /* 0x0000000411107825 */ /* 0x002fc800078e0202 */
[--C-:B------:R-:W-:Y:S02]  /*0240*/  IMAD.WIDE R18, R19, 0x4, R2.reuse ;  /* 0x0000000413127825 */ /* 0x100fe400078e0202 */
[----:B------:R-:W2:Y:S02]  /*0250*/  @P2 LDG.E.64 R6, desc[UR4][R16.64] ;  /* 0x0000000410062981 */ /* 0x000ea4000c1e1b00 */
[----:B------:R-:W-:Y:S02]  /*0260*/  VIADD R21, R5, 0xfffff840 ;  /* 0xfffff84005157836 */ /* 0x000fe40000000000 */
[----:B------:R-:W3:Y:S01]  /*0270*/  @P1 LDG.E.64 R8, desc[UR4][R18.64] ;  /* 0x0000000412081981 */ /* 0x000ee2000c1e1b00 */
[----:B------:R-:W-:Y:S01]  /*0280*/  ISETP.GT.AND P0, PT, R11, -0x1, P0 ;  /* 0xffffffff0b00780c */ /* 0x000fe20000704270 */
[----:B------:R-:W-:-:S04]  /*0290*/  IMAD.WIDE R20, R21, 0x4, R2 ;  /* 0x0000000415147825 */ /* 0x000fc800078e0202 */
[----:B------:R-:W-:Y:S01]  /*02a0*/  VIADD R23, R5, 0xffffffc0 ;  /* 0xffffffc005177836 */ /* 0x000fe20000000000 */
[----:B------:R-:W4:Y:S03]  /*02b0*/  @P1 LDG.E.64 R12, desc[UR4][R20.64] ;  /* 0x00000004140c1981 */ /* 0x000f26000c1e1b00 */
[----:B------:R-:W-:-:S05]  /*02c0*/  IMAD.WIDE R22, R23, 0x4, R2 ;  /* 0x0000000417167825 */ /* 0x000fca00078e0202 */
[----:B------:R-:W5:Y:S01]  /*02d0*/  @P0 LDG.E.64 R14, desc[UR4][R22.64] ;  /* 0x00000004160e0981 */ /* 0x000f62000c1e1b00 */
[----:B------:R-:W-:Y:S02]  /*02e0*/  LOP3.LUT R4, R11, R4, RZ, 0xfc, !PT ;  /* 0x000000040b047212 */ /* 0x000fe400078efcff */
[----:B--2---:R-:W-:Y:S02]  /*02f0*/  SEL R17, R6, 0xff800000, P2 ;  /* 0xff80000006117807 */ /* 0x004fe40001000000 */
[----:B---3--:R-:W-:Y:S02]  /*0300*/  SEL R8, R8, 0xff800000, P1 ;  /* 0xff80000008087807 */ /* 0x008fe40000800000 */
[----:B------:R-:W-:Y:S02]  /*0310*/  SEL R18, R7, 0xff800000, P2 ;  /* 0xff80000007127807 */ /* 0x000fe40001000000 */
[----:B------:R-:W-:Y:S02]  /*0320*/  FSETP.GT.AND P4, PT, R8, R17, PT ;  /* 0x000000110800720b */ /* 0x000fe40003f84000 */
[----:B------:R-:W-:-:S04]  /*0330*/  SEL R9, R9, 0xff800000, P1 ;  /* 0xff80000009097807 */ /* 0x000fc80000800000 */
[----:B------:R-:W-:Y:S02]  /*0340*/  FSETP.GT.AND P6, PT, R9, R18, PT ;  /* 0x000000120900720b */ /* 0x000fe40003fc4000 */
[----:B------:R-:W-:Y:S02]  /*0350*/  FSETP.NAN.AND P2, PT, R8, R8, PT ;  /* 0x000000080800720b */ /* 0x000fe40003f48000 */
[----:B----4-:R-:W-:Y:S02]  /*0360*/  SEL R6, R13, 0xff800000, P1 ;  /* 0xff8000000d067807 */ /* 0x010fe40000800000 */
[----:B------:R-:W-:Y:S02]  /*0370*/  SEL R7, R12, 0xff800000, P1 ;  /* 0xff8000000c077807 */ /* 0x000fe40000800000 */
[----:B------:R-:W-:Y:S02]  /*0380*/  @!P4 SEL R8, R8, R17, P2 ;  /* 0x000000110808c207 */ /* 0x000fe40001000000 */
[----:B------:R-:W-:-:S02]  /*0390*/  FSETP.NAN.AND P2, PT, R6, R6, PT ;  /* 0x000000060600720b */ /* 0x000fc40003f48000 */
[----:B------:R-:W-:Y:S02]  /*03a0*/  FSETP.NAN.AND P1, PT, R9, R9, PT ;  /* 0x000000090900720b */ /* 0x000fe40003f28000 */
[----:B-----5:R-:W-:Y:S02]  /*03b0*/  SEL R15, R15, 0xff800000, P0 ;  /* 0xff8000000f0f7807 */ /* 0x020fe40000000000 */
[----:B------:R-:W-:Y:S02]  /*03c0*/  @!P6 SEL R9, R9, R18, P1 ;  /* 0x000000120909e207 */ /* 0x000fe40000800000 */
[----:B------:R-:W-:Y:S02]  /*03d0*/  P2R R16, PR, RZ, 0x10 ;  /* 0x00000010ff107803 */ /* 0x000fe40000000000 */
[----:B------:R-:W-:Y:S02]  /*03e0*/  FSETP.NAN.AND P1, PT, R15, R15, PT ;  /* 0x0000000f0f00720b */ /* 0x000fe40003f28000 */
[----:B------:R-:W-:-:S02]  /*03f0*/  FSETP.GEU.AND P4, PT, R9, R6, PT ;  /* 0x000000060900720b */ /* 0x000fc40003f8e000 */
[----:B------:R-:W-:Y:S02]  /*0400*/  FSETP.NAN.AND P5, PT, R7, R7, PT ;  /* 0x000000070700720b */ /* 0x000fe40003fa8000 */
[----:B------:R-:W-:Y:S02]  /*0410*/  @!P2 SEL R6, R6, R9, !P4 ;  /* 0x000000090606a207 */ /* 0x000fe40006000000 */
[----:B------:R-:W-:Y:S02]  /*0420*/  P2R R12, PR, RZ, 0x10 ;  /* 0x00000010ff0c7803 */ /* 0x000fe40000000000 */
[----:B------:R-:W-:Y:S02]  /*0430*/  FSETP.GEU.AND P4, PT, R6, R15, PT ;  /* 0x0000000f0600720b */ /* 0x000fe40003f8e000 */
[----:B------:R-:W-:Y:S02]  /*0440*/  SEL R14, R14, 0xff800000, P0 ;  /* 0xff8000000e0e7807 */ /* 0x000fe40000000000 */
[----:B------:R-:W-:-:S02]  /*0450*/  @!P1 SEL R15, R15, R6, !P4 ;  /* 0x000000060f0f9207 */ /* 0x000fc40006000000 */
[----:B------:R-:W-:Y:S02]  /*0460*/  FSETP.NAN.AND P1, PT, R14, R14, PT ;  /* 0x0000000e0e00720b */ /* 0x000fe40003f28000 */
[----:B------:R-:W-:-:S04]  /*0470*/  FSETP.GEU.AND P3, PT, R8, R7, PT ;  /* 0x000000070800720b */ /* 0x000fc80003f6e000 */
[----:B------:R-:W-:-:S04]  /*0480*/  @!P5 SEL R7, R7, R8, !P3 ;  /* 0x000000080707d207 */ /* 0x000fc80005800000 */
[----:B------:R-:W-:-:S04]  /*0490*/  FSETP.GEU.AND P2, PT, R7, R14, PT ;  /* 0x0000000e0700720b */ /* 0x000fc80003f4e000 */
[----:B------:R-:W-:Y:S02]  /*04a0*/  @!P1 SEL R14, R14, R7, !P2 ;  /* 0x000000070e0e9207 */ /* 0x000fe40005000000 */
[----:B------:R-:W-:Y:S02]  /*04b0*/  ISETP.GT.AND P1, PT, R4, -0x1, PT ;  /* 0xffffffff0400780c */ /* 0x000fe40003f24270 */
[----:B------:R-:W-:Y:S01]  /*04c0*/  CS2R R6, SRZ ;  /* 0x0000000000067805 */ /* 0x000fe2000001ff00 */
[----:B------:R-:W-:-:S10]  /*04d0*/  IMAD.WIDE R8, R5, 0x4, R2 ;  /* 0x0000000405087825 */ /* 0x000fd400078e0202 */
[----:B------:R1:W2:Y:S01]  /*04e0*/  @P1 LDG.E.64 R6, desc[UR4][R8.64] ;  /* 0x0000000408061981 */ /* 0x0002a2000c1e1b00 */
[----:B------:R-:W-:-:S04]  /*04f0*/  VIADD R13, R5, 0x40 ;  /* 0x00000040050d7836 */ /* 0x000fc80000000000 */
[----:B-1----:R-:W-:Y:S01]  /*0500*/  IMAD.WIDE R8, R13, 0x4, R2 ;  /* 0x000000040d087825 */ /* 0x002fe200078e0202 */
[----:B------:R-:W-:Y:S02]  /*0510*/  P2R R17, PR, RZ, 0x10 ;  /* 0x00000010ff117803 */ /* 0x000fe40000000000 */
[----:B--2---:R-:W-:Y:S02]  /*0520*/  SEL R11, R6, 0xff800000, P1 ;  /* 0xff800000060b7807 */ /* 0x004fe40000800000 */
[----:B------:R-:W-:Y:S02]  /*0530*/  SEL R4, R7, 0xff800000, P1 ;  /* 0xff80000007047807 */ /* 0x000fe40000800000 */
[----:B------:R-:W-:-:S06]  /*0540*/  CS2R R6, SRZ ;  /* 0x0000000000067805 */ /* 0x000fcc000001ff00 */
[----:B------:R-:W2:Y:S01]  /*0550*/  @P1 LDG.E.64 R6, desc[UR4][R8.64] ;  /* 0x0000000408061981 */ /* 0x000ea2000c1e1b00 */
[-C--:B------:R-:W-:Y:S02]  /*0560*/  FSETP.NAN.AND P5, PT, R11, R11.reuse, PT ;  /* 0x0000000b0b00720b */ /* 0x080fe40003fa8000 */
[----:B------:R-:W-:-:S11]  /*0570*/  FSETP.GEU.AND P4, PT, R14, R11, PT ;  /* 0x0000000b0e00720b */ /* 0x000fd60003f8e000 */
[----:B------:R-:W-:Y:S02]  /*0580*/  @!P5 SEL R11, R11, R14, !P4 ;  /* 0x0000000e0b0bd207 */ /* 0x000fe40006000000 */
[-C--:B------:R-:W-:Y:S02]  /*0590*/  FSETP.NAN.AND P5, PT, R4, R4.reuse, PT ;  /* 0x000000040400720b */ /* 0x080fe40003fa8000 */
[----:B------:R-:W-:Y:S02]  /*05a0*/  P2R R18, PR, RZ, 0x10 ;  /* 0x00000010ff127803 */ /* 0x000fe40000000000 */
[----:B------:R-:W-:Y:S02]  /*05b0*/  FSETP.GEU.AND P4, PT, R15, R4, PT ;  /* 0x000000040f00720b */ /* 0x000fe40003f8e000 */
[----:B------:R-:W-:-:S07]  /*05c0*/  P2R R10, PR, RZ, 0x40 ;  /* 0x00000040ff0a7803 */ /* 0x000fce0000000000 */
[----:B------:R-:W-:Y:S02]  /*05d0*/  @!P5 SEL R4, R4, R15, !P4 ;  /* 0x0000000f0404d207 */ /* 0x000fe40006000000 */
[----:B------:R-:W-:Y:S02]  /*05e0*/  P2R R14, PR, RZ, 0x10 ;  /* 0x00000010ff0e7803 */ /* 0x000fe40000000000 */
[----:B--2---:R-:W-:Y:S02]  /*05f0*/  SEL R15, R7, 0xff800000, P1 ;  /* 0xff800000070f7807 */ /* 0x004fe40000800000 */
[----:B------:R-:W-:Y:S02]  /*0600*/  SEL R13, R6, 0xff800000, P1 ;  /* 0xff800000060d7807 */ /* 0x000fe40000800000 */
[----:B------:R-:W-:Y:S02]  /*0610*/  FSETP.NAN.AND P6, PT, R15, R15, PT ;  /* 0x0000000f0f00720b */ /* 0x000fe40003fc8000 */
[----:B------:R-:W-:-:S02]  /*0620*/  FSETP.NAN.AND P4, PT, R13, R13, PT ;  /* 0x0000000d0d00720b */ /* 0x000fc40003f88000 */
[----:B------:R-:W-:-:S04]  /*0630*/  FSETP.GEU.AND P5, PT, R4, R15, PT ;  /* 0x0000000f0400720b */ /* 0x000fc80003fae000 */
[----:B------:R-:W-:Y:S01]  /*0640*/  P2R R9, PR, RZ, 0x20 ;  /* 0x00000020ff097803 */ /* 0x000fe20000000000 */
[----:B------:R-:W-:-:S04]  /*0650*/  VIADD R7, R5, 0x7c0 ;  /* 0x000007c005077836 */ /* 0x000fc80000000000 */
[----:B------:R-:W-:Y:S02]  /*0660*/  @!P6 SEL R15, R15, R4, !P5 ;  /* 0x000000040f0fe207 */ /* 0x000fe40006800000 */
[----:B------:R-:W-:Y:S02]  /*0670*/  ISETP.NE.AND P5, PT, R18, RZ, PT ;  /* 0x000000ff1200720c */ /* 0x000fe40003fa5270 */
[----:B------:R-:W-:Y:S02]  /*0680*/  FSETP.GEU.AND P6, PT, R11, R13, PT ;  /* 0x0000000d0b00720b */ /* 0x000fe40003fce000 */
[----:B------:R-:W-:Y:S02]  /*0690*/  P2R R18, PR, RZ, 0x20 ;  /* 0x00000020ff127803 */ /* 0x000fe40000000000 */
[----:B------:R-:W-:Y:S02]  /*06a0*/  @!P4 SEL R13, R13, R11, !P6 ;  /* 0x0000000b0d0dc207 */ /* 0x000fe40007000000 */
[----:B------:R-:W-:-:S02]  /*06b0*/  ISETP.NE.AND P5, PT, R17, RZ, PT ;  /* 0x000000ff1100720c */ /* 0x000fc40003fa5270 */
[----:B------:R-:W-:Y:S02]  /*06c0*/  ISETP.NE.AND P4, PT, R16, RZ, PT ;  /* 0x000000ff1000720c */ /* 0x000fe40003f85270 */
[----:B------:R-:W-:Y:S01]  /*06d0*/  CS2R R16, SRZ ;  /* 0x0000000000107805 */ /* 0x000fe2000001ff00 */
[----:B------:R-:W-:-:S05]  /*06e0*/  IMAD.WIDE R6, R7, 0x4, R2 ;  /* 0x0000000407067825 */ /* 0x000fca00078e0202 */
[----:B------:R1:W2:Y:S01]  /*06f0*/  @P0 LDG.E.64 R16, desc[UR4][R6.64] ;  /* 0x0000000406100981 */ /* 0x0002a2000c1e1b00 */
[----:B------:R-:W-:-:S04]  /*0700*/  SEL R11, RZ, 0x1, !P4 ;  /* 0x00000001ff0b7807 */ /* 0x000fc80006000000 */
[----:B------:R-:W-:Y:S02]  /*0710*/  SEL R11, R11, 0x2, P3 ;  /* 0x000000020b0b7807 */ /* 0x000fe40001800000 */
[----:B-1----:R-:W-:Y:S02]  /*0720*/  CS2R R6, SRZ ;  /* 0x0000000000067805 */ /* 0x002fe4000001ff00 */
[----:B--2---:R-:W-:Y:S02]  /*0730*/  SEL R4, R16, 0xff800000, P0 ;  /* 0xff80000010047807 */ /* 0x004fe40000000000 */
[----:B------:R-:W-:Y:S02]  /*0740*/  SEL R17, R17, 0xff800000, P0 ;  /* 0xff80000011117807 */ /* 0x000fe40000000000 */
[-C--:B------:R-:W-:Y:S02]  /*0750*/  FSETP.NAN.AND P0, PT, R4, R4.reuse, PT ;  /* 0x000000040400720b */ /* 0x080fe40003f08000 */
[----:B------:R-:W-:-:S11]  /*0760*/  FSETP.GEU.AND P4, PT, R13, R4, PT ;  /* 0x000000040d00720b */ /* 0x000fd60003f8e000 */
[----:B------:R-:W-:Y:S02]  /*0770*/  @!P0 SEL R4, R4, R13, !P4 ;  /* 0x0000000d04048207 */ /* 0x000fe40006000000 */
[----:B------:R-:W-:Y:S01]  /*0780*/  SEL R13, R11, 0x3, P2 ;  /* 0x000000030b0d7807 */ /* 0x000fe20001000000 */
[----:B------:R-:W-:Y:S01]  /*0790*/  VIADD R11, R5, 0x800 ;  /* 0x00000800050b7836 */ /* 0x000fe20000000000 */
[----:B------:R-:W-:-:S03]  /*07a0*/  ISETP.NE.AND P0, PT, R10, RZ, PT ;  /* 0x000000ff0a00720c */ /* 0x000fc60003f05270 */
[----:B------:R-:W-:-:S05]  /*07b0*/  IMAD.WIDE R10, R11, 0x4, R2 ;  /* 0x000000040b0a7825 */ /* 0x000fca00078e0202 */
[----:B------:R-:W2:Y:S01]  /*07c0*/  @P1 LDG.E.64 R6, desc[UR4][R10.64] ;  /* 0x000000040a061981 */ /* 0x000ea2000c1e1b00 */
[----:B------:R-:W-:Y:S02]  /*07d0*/  SEL R8, RZ, 0x1, !P0 ;  /* 0x00000001ff087807 */ /* 0x000fe40004000000 */
[-C--:B------:R-:W-:Y:S02]  /*07e0*/  FSETP.NAN.AND P0, PT, R17, R17.reuse, PT ;  /* 0x000000111100720b */ /* 0x080fe40003f08000 */
[----:B------:R-:W-:-:S11]  /*07f0*/  FSETP.GEU.AND P3, PT, R15, R17, PT ;  /* 0x000000110f00720b */ /* 0x000fd60003f6e000 */
[----:B------:R-:W-:Y:S02]  /*0800*/  @!P0 SEL R17, R17, R15, !P3 ;  /* 0x0000000f11118207 */ /* 0x000fe40005800000 */
[----:B------:R-:W-:-:S04]  /*0810*/  ISETP.NE.AND P0, PT, R12, RZ, PT ;  /* 0x000000ff0c00720c */ /* 0x000fc80003f05270 */
[----:B------:R-:W-:Y:S02]  /*0820*/  SEL R12, R8, 0x2, P0 ;  /* 0x00000002080c7807 */ /* 0x000fe40000000000 */
[----:B--2---:R-:W-:-:S04]  /*0830*/  SEL R8, R7, 0xff800000, P1 ;  /* 0xff80000007087807 */ /* 0x004fc80000800000 */
[-C--:B------:R-:W-:Y:S02]  /*0840*/  FSETP.NAN.AND P0, PT, R8, R8.reuse, PT ;  /* 0x000000080800720b */ /* 0x080fe40003f08000 */
[----:B------:R-:W-:Y:S02]  /*0850*/  SEL R7, R12, 0x3, P5 ;  /* 0x000000030c077807 */ /* 0x000fe40002800000 */
[----:B------:R-:W-:Y:S02]  /*0860*/  ISETP.NE.AND P5, PT, R18, RZ, PT ;  /* 0x000000ff1200720c */ /* 0x000fe40003fa5270 */
[----:B------:R-:W-:Y:S02]  /*0870*/  FSETP.GEU.AND P2, PT, R17, R8, PT ;  /* 0x000000081100720b */ /* 0x000fe40003f4e000 */
[----:B------:R-:W-:Y:S01]  /*0880*/  SEL R16, R13, 0x4, P5 ;  /* 0x000000040d107807 */ /* 0x000fe20002800000 */
[----:B------:R-:W-:-:S04]  /*0890*/  VIADD R13, R5, 0x840 ;  /* 0x00000840050d7836 */ /* 0x000fc80000000000 */
[----:B------:R-:W-:Y:S02]  /*08a0*/  @!P0 SEL R8, R8, R17, !P2 ;  /* 0x0000001108088207 */ /* 0x000fe40005000000 */
[----:B------:R-:W-:Y:S02]  /*08b0*/  ISETP.NE.AND P0, PT, R14, RZ, PT ;  /* 0x000000ff0e00720c */ /* 0x000fe40003f05270 */
[----:B------:R-:W-:Y:S01]  /*08c0*/  CS2R R14, SRZ ;  /* 0x00000000000e7805 */ /* 0x000fe2000001ff00 */
[----:B------:R-:W-:Y:S01]  /*08d0*/  IMAD.WIDE R12, R13, 0x4, R2 ;  /* 0x000000040d0c7825 */ /* 0x000fe200078e0202 */
[----:B------:R-:W-:Y:S01]  /*08e0*/  ISETP.NE.AND P5, PT, R9, RZ, PT ;  /* 0x000000ff0900720c */ /* 0x000fe20003fa5270 */
[----:B------:R-:W1:Y:S03]  /*08f0*/  LDC.64 R2, c[0x0][0x218] ;  /* 0x00008600ff027b82 */ /* 0x000e660000000a00 */
[----:B------:R-:W2:Y:S01]  /*0900*/  @P1 LDG.E.64 R14, desc[UR4][R12.64] ;  /* 0x000000040c0e1981 */ /* 0x000ea2000c1e1b00 */
[----:B------:R-:W-:-:S02]  /*0910*/  SEL R9, R6, 0xff800000, P1 ;  /* 0xff80000006097807 */ /* 0x000fc40000800000 */
[----:B------:R-:W-:Y:S02]  /*0920*/  SEL R7, R7, 0x4, P0 ;  /* 0x0000000407077807 */ /* 0x000fe40000000000 */
[-C--:B------:R-:W-:Y:S02]  /*0930*/  FSETP.NAN.AND P0, PT, R9, R9.reuse, PT ;  /* 0x000000090900720b */ /* 0x080fe40003f08000 */
[----:B------:R-:W-:Y:S02]  /*0940*/  SEL R16, R16, 0x5, P6 ;  /* 0x0000000510107807 */ /* 0x000fe40003000000 */
[----:B------:R-:W-:Y:S02]  /*0950*/  FSETP.GEU.AND P6, PT, R4, R9, PT ;  /* 0x000000090400720b */ /* 0x000fe40003fce000 */
[----:B------:R-:W-:Y:S02]  /*0960*/  SEL R7, R7, 0x5, P5 ;  /* 0x0000000507077807 */ /* 0x000fe40002800000 */
[----:B------:R-:W-:-:S05]  /*0970*/  SEL R16, R16, 0x6, P4 ;  /* 0x0000000610107807 */ /* 0x000fca0002000000 */
[----:B------:R-:W-:Y:S02]  /*0980*/  @!P0 SEL R9, R9, R4, !P6 ;  /* 0x0000000409098207 */ /* 0x000fe40007000000 */
[----:B------:R-:W-:Y:S02]  /*0990*/  SEL R7, R7, 0x6, P3 ;  /* 0x0000000607077807 */ /* 0x000fe40001800000 */
[----:B------:R-:W-:Y:S02]  /*09a0*/  SEL R16, R16, 0x7, P6 ;  /* 0x0000000710107807 */ /* 0x000fe40003000000 */
[----:B------:R-:W-:Y:S02]  /*09b0*/  SEL R7, R7, 0x7, P2 ;  /* 0x0000000707077807 */ /* 0x000fe40001000000 */
[----:B------:R-:W-:Y:S01]  /*09c0*/  IADD3 R6, P4, R0, UR6, RZ ;  /* 0x0000000600067c10 */ /* 0x000fe2000ff9e0ff */
[----:B-1----:R-:W-:Y:S01]  /*09d0*/  IMAD.WIDE R2, R0, 0x4, R2 ;  /* 0x0000000400027825 */ /* 0x002fe200078e0202 */
[----:B--2---:R-:W-:-:S02]  /*09e0*/  SEL R5, R15, 0xff800000, P1 ;  /* 0xff8000000f057807 */ /* 0x004fc40000800000 */
[----:B------:R-:W-:Y:S02]  /*09f0*/  SEL R4, R14, 0xff800000, P1 ;  /* 0xff8000000e047807 */ /* 0x000fe40000800000 */
[-C--:B------:R-:W-:Y:S02]  /*0a00*/  FSETP.NAN.AND P1, PT, R5, R5.reuse, PT ;  /* 0x000000050500720b */ /* 0x080fe40003f28000 */
[-C--:B------:R-:W-:Y:S02]  /*0a10*/  FSETP.NAN.AND P0, PT, R4, R4.reuse, PT ;  /* 0x000000040400720b */ /* 0x080fe40003f08000 */
[----:B------:R-:W-:Y:S02]  /*0a20*/  FSETP.GEU.AND P3, PT, R9, R4, PT ;  /* 0x000000040900720b */ /* 0x000fe40003f6e000 */
[----:B------:R-:W-:Y:S02]  /*0a30*/  FSETP.GEU.AND P2, PT, R8, R5, PT ;  /* 0x000000050800720b */ /* 0x000fe40003f4e000 */
[----:B------:R-:W-:-:S02]  /*0a40*/  SEL R16, R16, 0x8, P3 ;  /* 0x0000000810107807 */ /* 0x000fc40001800000 */
[----:B------:R-:W-:Y:S02]  /*0a50*/  SEL R10, R7, 0x8, P2 ;  /* 0x00000008070a7807 */ /* 0x000fe40001000000 */
[----:B------:R-:W-:Y:S02]  /*0a60*/  LOP3.LUT R11, R16, 0xff, RZ, 0xc0, !PT ;  /* 0x000000ff100b7812 */ /* 0x000fe400078ec0ff */
[----:B------:R-:W-:Y:S02]  /*0a70*/  @!P1 SEL R5, R5, R8, !P2 ;  /* 0x0000000805059207 */ /* 0x000fe40005000000 */
[----:B------:R-:W-:Y:S01]  /*0a80*/  @!P0 SEL R4, R4, R9, !P3 ;  /* 0x0000000904048207 */ /* 0x000fe20005800000 */
[----:B------:R-:W-:Y:S01]  /*0a90*/  IMAD R11, R10, 0x100, R11 ;  /* 0x000001000a0b7824 */ /* 0x000fe200078e020b */
[----:B------:R-:W-:-:S03]  /*0aa0*/  LEA.HI.X.SX32 R7, R0, UR7, 0x1, P4 ;  /* 0x0000000700077c11 */ /* 0x000fc6000a0f0eff */
[----:B------:R-:W-:Y:S04]  /*0ab0*/  STG.E.64 desc[UR4][R2.64], R4 ;  /* 0x0000000402007986 */ /* 0x000fe8000c101b04 */
[----:B------:R-:W-:Y:S01]  /*0ac0*/  STG.E.U16 desc[UR4][R6.64], R11 ;  /* 0x0000000b06007986 */ /* 0x000fe2000c101504 */
[----:B------:R-:W-:Y:S05]  /*0ad0*/  EXIT ;  /* 0x000000000000794d */ /* 0x000fea0003800000 */
.L_x_0:
[----:B------:R-:W-:-:S00]  /*0ae0*/  BRA `(.L_x_0) ;  /* 0xfffffffc00fc7947 */ /* 0x000fc0000383ffff */
[----:B------:R-:W-:-:S00]  /*0af0*/  NOP ;  /* 0x0000000000007918 */ /* 0x000fc00000000000 */
        /* <DEDUP_REMOVED lines=8> */
.L_x_1:


//--------------------- .nv.constant0.triton_poi_fused_max_pool2d_with_indices_5 --------------------------
	.section	.nv.constant0.triton_poi_fused_max_pool2d_with_indices_5,"a",@progbits
	.sectionflags	@""
	.align	4
.nv.constant0.triton_poi_fused_max_pool2d_with_indices_5:
	.zero		556
